	.headerflags	@"EF_CUDA_TEXMODE_UNIFIED EF_CUDA_64BIT_ADDRESS EF_CUDA_ACCELERATORS EF_CUDA_SM90 EF_CUDA_VIRTUAL_SM(EF_CUDA_SM90)"
	.elftype	@"ET_EXEC"


//--------------------- .nv.info                  --------------------------
	.section	.nv.info,"",@"SHT_CUDA_INFO"
	.align	4


	//----- nvinfo : EIATTR_REGCOUNT
	.align		4
        /*0000*/ 	.byte	0x04, 0x2f
        /*0002*/ 	.short	(.L_2 - .L_1)
	.align		4
.L_1:
        /*0004*/ 	.word	index@(triton_red_fused_native_group_norm_relu_1)
        /*0008*/ 	.word	0x00000020


	//----- nvinfo : EIATTR_MIN_STACK_SIZE
	.align		4
.L_2:
        /*000c*/ 	.byte	0x04, 0x12
        /*000e*/ 	.short	(.L_4 - .L_3)
	.align		4
.L_3:
        /*0010*/ 	.word	index@(triton_red_fused_native_group_norm_relu_1)
        /*0014*/ 	.word	0x00000000


	//----- nvinfo : EIATTR_FRAME_SIZE
	.align		4
.L_4:
        /*0018*/ 	.byte	0x04, 0x11
        /*001a*/ 	.short	(.L_6 - .L_5)
	.align		4
.L_5:
        /*001c*/ 	.word	index@(triton_red_fused_native_group_norm_relu_1)
        /*0020*/ 	.word	0x00000000


	//----- nvinfo : EIATTR_MIN_STACK_SIZE
	.align		4
.L_6:
        /*0024*/ 	.byte	0x04, 0x12
        /*0026*/ 	.short	(.L_8 - .L_7)
	.align		4
.L_7:
        /*0028*/ 	.word	index@(triton_red_fused_native_group_norm_relu_1)
        /*002c*/ 	.word	0x00000000
.L_8:


//--------------------- .nv.info.triton_red_fused_native_group_norm_relu_1 --------------------------
	.section	.nv.info.triton_red_fused_native_group_norm_relu_1,"",@"SHT_CUDA_INFO"
	.sectionflags	@""
	.align	4


	//----- nvinfo : EIATTR_CUDA_API_VERSION
	.align		4
        /*0000*/ 	.byte	0x04, 0x37
        /*0002*/ 	.short	(.L_10 - .L_9)
.L_9:
        /*0004*/ 	.word	0x0000007c


	//----- nvinfo : EIATTR_KPARAM_INFO
	.align		4
.L_10:
        /*0008*/ 	.byte	0x04, 0x17
        /*000a*/ 	.short	(.L_12 - .L_11)
.L_11:
        /*000c*/ 	.word	0x00000000
        /*0010*/ 	.short	0x000d
        /*0012*/ 	.short	0x0064
        /*0014*/ 	.byte	0x00, 0xf0, 0x11, 0x00


	//----- nvinfo : EIATTR_KPARAM_INFO
	.align		4
.L_12:
        /*0018*/ 	.byte	0x04, 0x17
        /*001a*/ 	.short	(.L_14 - .L_13)
.L_13:
        /*001c*/ 	.word	0x00000000
        /*0020*/ 	.short	0x000c
        /*0022*/ 	.short	0x0060
        /*0024*/ 	.byte	0x00, 0xf0, 0x11, 0x00


	//----- nvinfo : EIATTR_KPARAM_INFO
	.align		4
.L_14:
        /*0028*/ 	.byte	0x04, 0x17
        /*002a*/ 	.short	(.L_16 - .L_15)
.L_15:
        /*002c*/ 	.word	0x00000000
        /*0030*/ 	.short	0x000b
        /*0032*/ 	.short	0x0058
        /*0034*/ 	.byte	0x00, 0xf4, 0x21, 0x00


	//----- nvinfo : EIATTR_KPARAM_INFO
	.align		4
.L_16:
        /*0038*/ 	.byte	0x04, 0x17
        /*003a*/ 	.short	(.L_18 - .L_17)
.L_17:
        /*003c*/ 	.word	0x00000000
        /*0040*/ 	.short	0x000a
        /*0042*/ 	.short	0x0050
        /*0044*/ 	.byte	0x00, 0xf4, 0x21, 0x00


	//----- nvinfo : EIATTR_KPARAM_INFO
	.align		4
.L_18:
        /*0048*/ 	.byte	0x04, 0x17
        /*004a*/ 	.short	(.L_20 - .L_19)
.L_19:
        /*004c*/ 	.word	0x00000000
        /*0050*/ 	.short	0x0009
        /*0052*/ 	.short	0x0048
        /*0054*/ 	.byte	0x00, 0xf4, 0x21, 0x00


	//----- nvinfo : EIATTR_KPARAM_INFO
	.align		4
.L_20:
        /*0058*/ 	.byte	0x04, 0x17
        /*005a*/ 	.short	(.L_22 - .L_21)
.L_21:
        /*005c*/ 	.word	0x00000000
        /*0060*/ 	.short	0x0008
        /*0062*/ 	.short	0x0040
        /*0064*/ 	.byte	0x00, 0xf4, 0x21, 0x00


	//----- nvinfo : EIATTR_KPARAM_INFO
	.align		4
.L_22:
        /*0068*/ 	.byte	0x04, 0x17
        /*006a*/ 	.short	(.L_24 - .L_23)
.L_23:
        /*006c*/ 	.word	0x00000000
        /*0070*/ 	.short	0x0007
        /*0072*/ 	.short	0x0038
        /*0074*/ 	.byte	0x00, 0xf4, 0x21, 0x00


	//----- nvinfo : EIATTR_KPARAM_INFO
	.align		4
.L_24:
        /*0078*/ 	.byte	0x04, 0x17
        /*007a*/ 	.short	(.L_26 - .L_25)
.L_25:
        /*007c*/ 	.word	0x00000000
        /*0080*/ 	.short	0x0006
        /*0082*/ 	.short	0x0030
        /*0084*/ 	.byte	0x00, 0xf4, 0x21, 0x00


	//----- nvinfo : EIATTR_KPARAM_INFO
	.align		4
.L_26:
        /*0088*/ 	.byte	0x04, 0x17
        /*008a*/ 	.short	(.L_28 - .L_27)
.L_27:
        /*008c*/ 	.word	0x00000000
        /*0090*/ 	.short	0x0005
        /*0092*/ 	.short	0x0028
        /*0094*/ 	.byte	0x00, 0xf4, 0x21, 0x00


	//----- nvinfo : EIATTR_KPARAM_INFO
	.align		4
.L_28:
        /*0098*/ 	.byte	0x04, 0x17
        /*009a*/ 	.short	(.L_30 - .L_29)
.L_29:
        /*009c*/ 	.word	0x00000000
        /*00a0*/ 	.short	0x0004
        /*00a2*/ 	.short	0x0020
        /*00a4*/ 	.byte	0x00, 0xf4, 0x21, 0x00


	//----- nvinfo : EIATTR_KPARAM_INFO
	.align		4
.L_30:
        /*00a8*/ 	.byte	0x04, 0x17
        /*00aa*/ 	.short	(.L_32 - .L_31)
.L_31:
        /*00ac*/ 	.word	0x00000000
        /*00b0*/ 	.short	0x0003
        /*00b2*/ 	.short	0x0018
        /*00b4*/ 	.byte	0x00, 0xf4, 0x21, 0x00


	//----- nvinfo : EIATTR_KPARAM_INFO
	.align		4
.L_32:
        /*00b8*/ 	.byte	0x04, 0x17
        /*00ba*/ 	.short	(.L_34 - .L_33)
.L_33:
        /*00bc*/ 	.word	0x00000000
        /*00c0*/ 	.short	0x0002
        /*00c2*/ 	.short	0x0010
        /*00c4*/ 	.byte	0x00, 0xf4, 0x21, 0x00


	//----- nvinfo : EIATTR_KPARAM_INFO
	.align		4
.L_34:
        /*00c8*/ 	.byte	0x04, 0x17
        /*00ca*/ 	.short	(.L_36 - .L_35)
.L_35:
        /*00cc*/ 	.word	0x00000000
        /*00d0*/ 	.short	0x0001
        /*00d2*/ 	.short	0x0008
        /*00d4*/ 	.byte	0x00, 0xf4, 0x21, 0x00


	//----- nvinfo : EIATTR_KPARAM_INFO
	.align		4
.L_36:
        /*00d8*/ 	.byte	0x04, 0x17
        /*00da*/ 	.short	(.L_38 - .L_37)
.L_37:
        /*00dc*/ 	.word	0x00000000
        /*00e0*/ 	.short	0x0000
        /*00e2*/ 	.short	0x0000
        /*00e4*/ 	.byte	0x00, 0xf4, 0x21, 0x00


	//----- nvinfo : EIATTR_SPARSE_MMA_MASK
	.align		4
.L_38:
        /*00e8*/ 	.byte	0x03, 0x50
        /*00ea*/ 	.short	0x0000


	//----- nvinfo : EIATTR_MAXREG_COUNT
	.align		4
        /*00ec*/ 	.byte	0x03, 0x1b
        /*00ee*/ 	.short	0x0080


	//----- nvinfo : EIATTR_COOP_GROUP_MASK_REGIDS
	.align		4
        /*00f0*/ 	.byte	0x04, 0x29
        /*00f2*/ 	.short	(.L_40 - .L_39)


	//   ....[0]....
.L_39:
        /*00f4*/ 	.word	0xffffffff


	//   ....[1]....
        /*00f8*/ 	.word	0xffffffff


	//   ....[2]....
        /*00fc*/ 	.word	0xffffffff


	//   ....[3]....
        /*0100*/ 	.word	0xffffffff


	//   ....[4]....
        /*0104*/ 	.word	0xffffffff


	//   ....[5]....
        /*0108*/ 	.word	0xffffffff


	//   ....[6]....
        /*010c*/ 	.word	0xffffffff


	//   ....[7]....
        /*0110*/ 	.word	0xffffffff


	//   ....[8]....
        /*0114*/ 	.word	0xffffffff


	//   ....[9]....
        /*0118*/ 	.word	0xffffffff


	//   ....[10]....
        /*011c*/ 	.word	0xffffffff


	//   ....[11]....
        /*0120*/ 	.word	0xffffffff


	//   ....[12]....
        /*0124*/ 	.word	0xffffffff


	//   ....[13]....
        /*0128*/ 	.word	0xffffffff


	//   ....[14]....
        /*012c*/ 	.word	0xffffffff


	//   ....[15]....
        /*0130*/ 	.word	0xffffffff


	//   ....[16]....
        /*0134*/ 	.word	0xffffffff


	//   ....[17]....
        /*0138*/ 	.word	0xffffffff


	//   ....[18]....
        /*013c*/ 	.word	0xffffffff


	//   ....[19]....
        /*0140*/ 	.word	0xffffffff


	//   ....[20]....
        /*0144*/ 	.word	0xffffffff


	//   ....[21]....
        /*0148*/ 	.word	0xffffffff


	//----- nvinfo : EIATTR_COOP_GROUP_INSTR_OFFSETS
	.align		4
.L_40:
        /*014c*/ 	.byte	0x04, 0x28
        /*014e*/ 	.short	(.L_42 - .L_41)


	//   ....[0]....
.L_41:
        /*0150*/ 	.word	0x00000920


	//   ....[1]....
        /*0154*/ 	.word	0x00000990


	//   ....[2]....
        /*0158*/ 	.word	0x00000a60


	//   ....[3]....
        /*015c*/ 	.word	0x00000ac0


	//   ....[4]....
        /*0160*/ 	.word	0x00000bc0


	//   ....[5]....
        /*0164*/ 	.word	0x00000c00


	//   ....[6]....
        /*0168*/ 	.word	0x00000d00


	//   ....[7]....
        /*016c*/ 	.word	0x00000df0


	//   ....[8]....
        /*0170*/ 	.word	0x00000ec0


	//   ....[9]....
        /*0174*/ 	.word	0x00000ee0


	//   ....[10]....
        /*0178*/ 	.word	0x000010b0


	//   ....[11]....
        /*017c*/ 	.word	0x000010c0


	//   ....[12]....
        /*0180*/ 	.word	0x00001110


	//   ....[13]....
        /*0184*/ 	.word	0x00001150


	//   ....[14]....
        /*0188*/ 	.word	0x00001200


	//   ....[15]....
        /*018c*/ 	.word	0x00001260


	//   ....[16]....
        /*0190*/ 	.word	0x000012a0


	//   ....[17]....
        /*0194*/ 	.word	0x000013a0


	//   ....[18]....
        /*0198*/ 	.word	0x000013d0


	//   ....[19]....
        /*019c*/ 	.word	0x00001410


	//   ....[20]....
        /*01a0*/ 	.word	0x000014e0


	//   ....[21]....
        /*01a4*/ 	.word	0x00001530


	//----- nvinfo : EIATTR_EXIT_INSTR_OFFSETS
	.align		4
.L_42:
        /*01a8*/ 	.byte	0x04, 0x1c
        /*01aa*/ 	.short	(.L_44 - .L_43)


	//   ....[0]....
.L_43:
        /*01ac*/ 	.word	0x000017a0


	//   ....[1]....
        /*01b0*/ 	.word	0x000017c0


	//----- nvinfo : EIATTR_REQNTID
	.align		4
.L_44:
        /*01b4*/ 	.byte	0x04, 0x10
        /*01b6*/ 	.short	(.L_46 - .L_45)
.L_45:
        /*01b8*/ 	.word	0x00000200
        /*01bc*/ 	.word	0x00000001
        /*01c0*/ 	.word	0x00000001


	//----- nvinfo : EIATTR_CBANK_PARAM_SIZE
	.align		4
.L_46:
        /*01c4*/ 	.byte	0x03, 0x19
        /*01c6*/ 	.short	0x0068


	//----- nvinfo : EIATTR_PARAM_CBANK
	.align		4
        /*01c8*/ 	.byte	0x04, 0x0a
        /*01ca*/ 	.short	(.L_48 - .L_47)
	.align		4
.L_47:
        /*01cc*/ 	.word	index@(.nv.constant0.triton_red_fused_native_group_norm_relu_1)
        /*01d0*/ 	.short	0x0210
        /*01d2*/ 	.short	0x0068


	//----- nvinfo : EIATTR_SW_WAR
	.align		4
.L_48:
        /*01d4*/ 	.byte	0x04, 0x36
        /*01d6*/ 	.short	(.L_50 - .L_49)
.L_49:
        /*01d8*/ 	.word	0x00000008
.L_50:


//--------------------- .nv.callgraph             --------------------------
	.section	.nv.callgraph,"",@"SHT_CUDA_CALLGRAPH"
	.align	4
	.sectionentsize	8
	.align		4
        /*0000*/ 	.word	0x00000000
	.align		4
        /*0004*/ 	.word	0xffffffff
	.align		4
        /*0008*/ 	.word	0x00000000
	.align		4
        /*000c*/ 	.word	0xfffffffe
	.align		4
        /*0010*/ 	.word	0x00000000
	.align		4
        /*0014*/ 	.word	0xfffffffd
	.align		4
        /*0018*/ 	.word	0x00000000
	.align		4
        /*001c*/ 	.word	0xfffffffc


//--------------------- .nv.constant4             --------------------------
	.section	.nv.constant4,"a",@progbits
	.align	8
	.align		8
.nv.constant4:
        /*0000*/ 	.dword	_$_str


//--------------------- .text.triton_red_fused_native_group_norm_relu_1 --------------------------
	.section	.text.triton_red_fused_native_group_norm_relu_1,"ax",@progbits
	.sectionflags	@"SHF_BARRIERS=1"
	.align	128
        .global         triton_red_fused_native_group_norm_relu_1
        .type           triton_red_fused_native_group_norm_relu_1,@function
        .size           triton_red_fused_native_group_norm_relu_1,(.L_x_1 - triton_red_fused_native_group_norm_relu_1)
        .other          triton_red_fused_native_group_norm_relu_1,@"STO_CUDA_ENTRY STV_DEFAULT"
triton_red_fused_native_group_norm_relu_1:
.text.triton_red_fused_native_group_norm_relu_1:
[----:B------:R-:W0:Y:S01]  /*0000*/  LDC R1, c[0x0][0x28] ;  /* 0x00000a00ff017b82 */ /* 0x000e220000000800 */
[----:B------:R-:W1:Y:S07]  /*0010*/  S2R R10, SR_CTAID.X ;  /* 0x00000000000a7919 */ /* 0x000e6e0000002500 */
[----:B------:R-:W2:Y:S01]  /*0020*/  LDC.64 R20, c[0x0][0x220] ;  /* 0x00008800ff147b82 */ /* 0x000ea20000000a00 */
[----:B------:R-:W-:Y:S01]  /*0030*/  CS2R R26, SRZ ;  /* 0x00000000001a7805 */ /* 0x000fe2000001ff00 */
[----:B------:R-:W-:Y:S01]  /*0040*/  ULDC.64 UR6, c[0x0][0x208] ;  /* 0x0000820000067ab9 */ /* 0x000fe20000000a00 */
[----:B------:R-:W3:Y:S05]  /*0050*/  S2R R24, SR_TID.X ;  /* 0x0000000000187919 */ /* 0x000eea0000002100 */
[----:B------:R-:W4:Y:S08]  /*0060*/  LDC.64 R8, c[0x0][0x210] ;  /* 0x00008400ff087b82 */ /* 0x000f300000000a00 */
[----:B------:R-:W5:Y:S01]  /*0070*/  LDC.64 R2, c[0x0][0x218] ;  /* 0x00008600ff027b82 */ /* 0x000f620000000a00 */
[C---:B-1----:R-:W-:Y:S01]  /*0080*/  ISETP.GE.AND P0, PT, R10.reuse, 0x80, PT ;  /* 0x000000800a00780c */ /* 0x042fe20003f06270 */
[----:B--2---:R-:W-:Y:S01]  /*0090*/  IMAD.WIDE R20, R10, 0x4, R20 ;  /* 0x000000040a147825 */ /* 0x004fe200078e0214 */
[----:B---3--:R-:W-:-:S04]  /*00a0*/  SHF.L.U32 R12, R24, 0x2, RZ ;  /* 0x00000002180c7819 */ /* 0x008fc800000006ff */
[----:B------:R-:W-:-:S04]  /*00b0*/  LOP3.LUT R17, R12, 0x7fc, RZ, 0xc0, !PT ;  /* 0x000007fc0c117812 */ /* 0x000fc800078ec0ff */
[----:B------:R-:W-:-:S03]  /*00c0*/  LEA R15, R10, R17, 0xb ;  /* 0x000000110a0f7211 */ /* 0x000fc600078e58ff */
[----:B------:R1:W2:Y:S01]  /*00d0*/  @!P0 LDG.E.EL R27, desc[UR6][R20.64] ;  /* 0x00000006141b8981 */ /* 0x0002a2000c2e1900 */
[----:B------:R-:W-:Y:S02]  /*00e0*/  CS2R R4, SRZ ;  /* 0x0000000000047805 */ /* 0x000fe4000001ff00 */
[----:B------:R-:W-:Y:S01]  /*00f0*/  CS2R R6, SRZ ;  /* 0x0000000000067805 */ /* 0x000fe2000001ff00 */
[----:B----4-:R-:W-:Y:S02]  /*0100*/  IMAD.WIDE R22, R15, 0x4, R8 ;  /* 0x000000040f167825 */ /* 0x010fe400078e0208 */
[----:B------:R-:W3:Y:S02]  /*0110*/  LDC.64 R8, c[0x0][0x228] ;  /* 0x00008a00ff087b82 */ /* 0x000ee40000000a00 */
[----:B-----5:R-:W-:Y:S01]  /*0120*/  IMAD.WIDE R18, R10, 0x4, R2 ;  /* 0x000000040a127825 */ /* 0x020fe200078e0202 */
[----:B------:R4:W5:Y:S04]  /*0130*/  @!P0 LDG.E.EF.128 R4, desc[UR6][R22.64] ;  /* 0x0000000616048981 */ /* 0x000968000c0e1d00 */
[----:B------:R4:W5:Y:S01]  /*0140*/  @!P0 LDG.E.EL R26, desc[UR6][R18.64] ;  /* 0x00000006121a8981 */ /* 0x000962000c2e1900 */
[----:B------:R-:W3:Y:S01]  /*0150*/  LDC.64 R2, c[0x0][0x230] ;  /* 0x00008c00ff027b82 */ /* 0x000ee20000000a00 */
[----:B-1----:R-:W-:Y:S01]  /*0160*/  SHF.R.S32.HI R21, RZ, 0x1f, R10 ;  /* 0x0000001fff157819 */ /* 0x002fe2000001140a */
[----:B------:R-:W-:-:S03]  /*0170*/  HFMA2.MMA R0, -RZ, RZ, 0, 0 ;  /* 0x00000000ff007435 */ /* 0x000fc600000001ff */
[----:B------:R-:W-:Y:S02]  /*0180*/  LEA.HI R21, R21, R10, RZ, 0x5 ;  /* 0x0000000a15157211 */ /* 0x000fe400078f28ff */
[----:B----4-:R-:W-:Y:S02]  /*0190*/  CS2R R22, SRZ ;  /* 0x0000000000167805 */ /* 0x010fe4000001ff00 */
[----:B------:R-:W-:Y:S02]  /*01a0*/  LOP3.LUT R21, R21, 0x7fffffe0, RZ, 0xc0, !PT ;  /* 0x7fffffe015157812 */ /* 0x000fe400078ec0ff */
[----:B0-----:R-:W-:Y:S02]  /*01b0*/  CS2R R18, SRZ ;  /* 0x0000000000127805 */ /* 0x001fe4000001ff00 */
[----:B------:R-:W-:-:S04]  /*01c0*/  IADD3 R21, -R21, R10, RZ ;  /* 0x0000000a15157210 */ /* 0x000fc80007ffe1ff */
[----:B------:R-:W-:-:S05]  /*01d0*/  SHF.L.U32 R21, R21, 0x1, RZ ;  /* 0x0000000115157819 */ /* 0x000fca00000006ff */
[----:B---3--:R-:W-:-:S04]  /*01e0*/  IMAD.WIDE R8, R21, 0x4, R8 ;  /* 0x0000000415087825 */ /* 0x008fc800078e0208 */
[----:B------:R-:W-:Y:S01]  /*01f0*/  IMAD.WIDE R2, R21, 0x4, R2 ;  /* 0x0000000415027825 */ /* 0x000fe200078e0202 */
[----:B------:R-:W-:Y:S02]  /*0200*/  CS2R R20, SRZ ;  /* 0x0000000000147805 */ /* 0x000fe4000001ff00 */
[----:B------:R-:W-:Y:S01]  /*0210*/  MOV R25, RZ ;  /* 0x000000ff00197202 */ /* 0x000fe20000000f00 */
[----:B------:R-:W3:Y:S04]  /*0220*/  @!P0 LDG.E.EL R0, desc[UR6][R8.64] ;  /* 0x0000000608008981 */ /* 0x000ee8000c2e1900 */
[----:B------:R-:W4:Y:S04]  /*0230*/  @!P0 LDG.E.EL R21, desc[UR6][R8.64] ;  /* 0x0000000608158981 */ /* 0x000f28000c2e1900 */
[----:B------:R-:W3:Y:S04]  /*0240*/  @!P0 LDG.E.EL R22, desc[UR6][R2.64] ;  /* 0x0000000602168981 */ /* 0x000ee8000c2e1900 */
[----:B------:R-:W3:Y:S04]  /*0250*/  @!P0 LDG.E.EL R25, desc[UR6][R2.64] ;  /* 0x0000000602198981 */ /* 0x000ee8000c2e1900 */
[----:B------:R-:W3:Y:S04]  /*0260*/  @!P0 LDG.E.EL R19, desc[UR6][R8.64+0x4] ;  /* 0x0000040608138981 */ /* 0x000ee8000c2e1900 */
[----:B------:R-:W3:Y:S04]  /*0270*/  @!P0 LDG.E.EL R23, desc[UR6][R2.64+0x4] ;  /* 0x0000040602178981 */ /* 0x000ee8000c2e1900 */
[----:B------:R0:W3:Y:S04]  /*0280*/  @!P0 LDG.E.EL R18, desc[UR6][R8.64+0x4] ;  /* 0x0000040608128981 */ /* 0x0000e8000c2e1900 */
[----:B------:R1:W3:Y:S01]  /*0290*/  @!P0 LDG.E.EL R20, desc[UR6][R2.64+0x4] ;  /* 0x0000040602148981 */ /* 0x0002e2000c2e1900 */
[----:B------:R-:W-:Y:S01]  /*02a0*/  HFMA2.MMA R16, -RZ, RZ, 0.75, 0 ;  /* 0x3a000000ff107435 */ /* 0x000fe200000001ff */
[----:B------:R-:W0:Y:S01]  /*02b0*/  S2UR UR5, SR_CgaCtaId ;  /* 0x00000000000579c3 */ /* 0x000e220000008800 */
[----:B------:R-:W-:-:S02]  /*02c0*/  UMOV UR4, 0x400 ;  /* 0x0000040000047882 */ /* 0x000fc40000000000 */
[----:B0-----:R-:W-:-:S06]  /*02d0*/  UPRMT UR4, UR5, 0x654, UR4 ;  /* 0x0000065405047896 */ /* 0x001fcc0008000004 */
[----:B------:R-:W-:Y:S02]  /*02e0*/  LEA R28, R17, UR4, 0x3 ;  /* 0x00000004111c7c11 */ /* 0x000fe4000f8e18ff */
[----:B------:R-:W-:Y:S02]  /*02f0*/  LOP3.LUT R8, R24, 0x1ff, RZ, 0xc0, !PT ;  /* 0x000001ff18087812 */ /* 0x000fe400078ec0ff */
[----:B------:R-:W-:Y:S01]  /*0300*/  ISETP.LT.AND P2, PT, R10, 0x80, PT ;  /* 0x000000800a00780c */ /* 0x000fe20003f41270 */
[----:B--2---:R-:W-:-:S06]  /*0310*/  FFMA R27, R27, R16, 9.9999997473787516356e-06 ;  /* 0x3727c5ac1b1b7423 */ /* 0x004fcc0000000010 */
[----:B------:R-:W0:Y:S01]  /*0320*/  MUFU.RSQ R27, R27 ;  /* 0x0000001b001b7308 */ /* 0x000e220000001400 */
[----:B-----5:R-:W-:Y:S02]  /*0330*/  SEL R9, R4, RZ, !P0 ;  /* 0x000000ff04097207 */ /* 0x020fe40004000000 */
[----:B------:R-:W-:Y:S02]  /*0340*/  SEL R5, R5, RZ, !P0 ;  /* 0x000000ff05057207 */ /* 0x000fe40004000000 */
[----:B------:R-:W-:Y:S02]  /*0350*/  SEL R29, R6, RZ, !P0 ;  /* 0x000000ff061d7207 */ /* 0x000fe40004000000 */
[----:B------:R-:W-:Y:S01]  /*0360*/  SEL R7, R7, RZ, !P0 ;  /* 0x000000ff07077207 */ /* 0x000fe20004000000 */
[--C-:B-1----:R-:W-:Y:S01]  /*0370*/  FADD R2, R9, -R26.reuse ;  /* 0x8000001a09027221 */ /* 0x102fe20000000000 */
[--C-:B------:R-:W-:Y:S01]  /*0380*/  FADD R4, R5, -R26.reuse ;  /* 0x8000001a05047221 */ /* 0x100fe20000000000 */
[----:B------:R-:W-:-:S02]  /*0390*/  FADD R6, R29, -R26 ;  /* 0x8000001a1d067221 */ /* 0x000fc40000000000 */
[----:B------:R-:W-:Y:S01]  /*03a0*/  FADD R26, R7, -R26 ;  /* 0x8000001a071a7221 */ /* 0x000fe20000000000 */
[-C--:B0-----:R-:W-:Y:S01]  /*03b0*/  FMUL R7, R2, R27.reuse ;  /* 0x0000001b02077220 */ /* 0x081fe20000400000 */
[-C--:B------:R-:W-:Y:S01]  /*03c0*/  FMUL R4, R4, R27.reuse ;  /* 0x0000001b04047220 */ /* 0x080fe20000400000 */
[-C--:B------:R-:W-:Y:S01]  /*03d0*/  FMUL R9, R6, R27.reuse ;  /* 0x0000001b06097220 */ /* 0x080fe20000400000 */
[----:B------:R-:W-:Y:S02]  /*03e0*/  FMUL R26, R26, R27 ;  /* 0x0000001b1a1a7220 */ /* 0x000fe40000400000 */
[----:B------:R0:W-:Y:S04]  /*03f0*/  STS [R28], R7 ;  /* 0x000000071c007388 */ /* 0x0001e80000000800 */
[----:B------:R4:W-:Y:S04]  /*0400*/  STS [R28+0x8], R4 ;  /* 0x000008041c007388 */ /* 0x0009e80000000800 */
[----:B------:R3:W-:Y:S04]  /*0410*/  STS [R28+0x10], R9 ;  /* 0x000010091c007388 */ /* 0x0007e80000000800 */
[----:B------:R1:W-:Y:S01]  /*0420*/  STS [R28+0x18], R26 ;  /* 0x0000181a1c007388 */ /* 0x0003e20000000800 */
[----:B------:R-:W-:Y:S01]  /*0430*/  LEA R27, R8, UR4, 0x3 ;  /* 0x00000004081b7c11 */ /* 0x000fe2000f8e18ff */
[----:B------:R-:W-:Y:S06]  /*0440*/  BAR.SYNC.DEFER_BLOCKING 0x0 ;  /* 0x0000000000007b1d */ /* 0x000fec0000010000 */
[----:B------:R-:W2:Y:S04]  /*0450*/  LDS R29, [R27] ;  /* 0x000000001b1d7984 */ /* 0x000ea80000000800 */
[----:B------:R-:W5:Y:S04]  /*0460*/  LDS R6, [R27+0x1000] ;  /* 0x001000001b067984 */ /* 0x000f680000000800 */
[----:B------:R-:W3:Y:S04]  /*0470*/  LDS R5, [R27+0x2000] ;  /* 0x002000001b057984 */ /* 0x000ee80000000800 */
[----:B------:R-:W5:Y:S01]  /*0480*/  LDS R3, [R27+0x3000] ;  /* 0x003000001b037984 */ /* 0x000f620000000800 */
[----:B------:R-:W-:Y:S01]  /*0490*/  FSEL R2, RZ, 2, P0 ;  /* 0x40000000ff027808 */ /* 0x000fe20000000000 */
[----:B------:R-:W-:Y:S03]  /*04a0*/  BAR.SYNC.DEFER_BLOCKING 0x0 ;  /* 0x0000000000007b1d */ /* 0x000fe60000010000 */
[C---:B------:R-:W-:Y:S01]  /*04b0*/  FSETP.GEU.AND P1, PT, R2.reuse, 1.175494350822287508e-38, PT ;  /* 0x008000000200780b */ /* 0x040fe20003f2e000 */
[----:B0-----:R-:W-:Y:S01]  /*04c0*/  FMUL R7, R2, 16777216 ;  /* 0x4b80000002077820 */ /* 0x001fe20000400000 */
[----:B----4-:R-:W-:-:S02]  /*04d0*/  SEL R4, R21, RZ, !P0 ;  /* 0x000000ff15047207 */ /* 0x010fc40004000000 */
[----:B---3--:R-:W-:Y:S02]  /*04e0*/  SEL R9, R22, RZ, !P0 ;  /* 0x000000ff16097207 */ /* 0x008fe40004000000 */
[----:B------:R-:W-:Y:S02]  /*04f0*/  FSEL R21, R7, R2, !P1 ;  /* 0x0000000207157208 */ /* 0x000fe40004800000 */
[----:B------:R-:W-:-:S04]  /*0500*/  SEL R7, RZ, 0x3f800000, !P2 ;  /* 0x3f800000ff077807 */ /* 0x000fc80005000000 */
[----:B------:R-:W0:Y:S01]  /*0510*/  MUFU.RCP R21, R21 ;  /* 0x0000001500157308 */ /* 0x000e220000001000 */
[----:B-1----:R-:W-:Y:S02]  /*0520*/  SEL R26, R19, RZ, !P0 ;  /* 0x000000ff131a7207 */ /* 0x002fe40004000000 */
[----:B------:R-:W-:Y:S01]  /*0530*/  SEL R23, R23, RZ, !P0 ;  /* 0x000000ff17177207 */ /* 0x000fe20004000000 */
[----:B------:R-:W-:Y:S01]  /*0540*/  FMUL R22, R7, 16777216 ;  /* 0x4b80000007167820 */ /* 0x000fe20000400000 */
[----:B--2---:R-:W-:Y:S01]  /*0550*/  FFMA R4, R4, R29, R9 ;  /* 0x0000001d04047223 */ /* 0x004fe20000000009 */
[----:B------:R-:W-:Y:S02]  /*0560*/  SEL R9, R0, RZ, !P0 ;  /* 0x000000ff00097207 */ /* 0x000fe40004000000 */
[----:B------:R-:W-:-:S05]  /*0570*/  SEL R0, R25, RZ, !P0 ;  /* 0x000000ff19007207 */ /* 0x000fca0004000000 */
[----:B-----5:R-:W-:Y:S01]  /*0580*/  FFMA R0, R9, R6, R0 ;  /* 0x0000000609007223 */ /* 0x020fe20000000000 */
[----:B------:R-:W-:Y:S01]  /*0590*/  FSEL R9, RZ, 3, P0 ;  /* 0x40400000ff097808 */ /* 0x000fe20000000000 */
[----:B------:R-:W-:Y:S01]  /*05a0*/  FFMA R5, R26, R5, R23 ;  /* 0x000000051a057223 */ /* 0x000fe20000000017 */
[----:B------:R-:W-:Y:S02]  /*05b0*/  SEL R23, R18, RZ, !P0 ;  /* 0x000000ff12177207 */ /* 0x000fe40004000000 */
[----:B------:R-:W-:Y:S02]  /*05c0*/  FSEL R26, R22, R7, !P1 ;  /* 0x00000007161a7208 */ /* 0x000fe40004800000 */
[----:B------:R-:W-:Y:S01]  /*05d0*/  SEL R18, R20, RZ, !P0 ;  /* 0x000000ff14127207 */ /* 0x000fe20004000000 */
[C---:B------:R-:W-:Y:S01]  /*05e0*/  FMUL R20, R9.reuse, 16777216 ;  /* 0x4b80000009147820 */ /* 0x040fe20000400000 */
[----:B------:R-:W-:Y:S02]  /*05f0*/  FSEL R6, RZ, 4, P0 ;  /* 0x40800000ff067808 */ /* 0x000fe40000000000 */
[----:B------:R-:W-:Y:S01]  /*0600*/  FSETP.GEU.AND P2, PT, R9, 1.175494350822287508e-38, PT ;  /* 0x008000000900780b */ /* 0x000fe20003f4e000 */
[----:B0-----:R-:W-:Y:S01]  /*0610*/  FMUL R19, R21, R26 ;  /* 0x0000001a15137220 */ /* 0x001fe20000400000 */
[----:B------:R-:W-:Y:S01]  /*0620*/  FFMA R18, R23, R3, R18 ;  /* 0x0000000317127223 */ /* 0x000fe20000000012 */
[----:B------:R-:W-:Y:S01]  /*0630*/  FMUL R23, R6, 16777216 ;  /* 0x4b80000006177820 */ /* 0x000fe20000400000 */
[----:B------:R-:W-:-:S02]  /*0640*/  FSEL R21, R20, R9, !P2 ;  /* 0x0000000914157208 */ /* 0x000fc40005000000 */
[----:B------:R-:W-:Y:S02]  /*0650*/  FSETP.GEU.AND P1, PT, R6, 1.175494350822287508e-38, PT ;  /* 0x008000000600780b */ /* 0x000fe40003f2e000 */
[----:B------:R-:W-:Y:S02]  /*0660*/  FSETP.GEU.AND P4, PT, R4, RZ, PT ;  /* 0x000000ff0400720b */ /* 0x000fe40003f8e000 */
[----:B------:R-:W-:Y:S01]  /*0670*/  FSETP.GEU.AND P3, PT, R0, RZ, PT ;  /* 0x000000ff0000720b */ /* 0x000fe20003f6e000 */
[----:B------:R-:W0:Y:S01]  /*0680*/  MUFU.RCP R21, R21 ;  /* 0x0000001500157308 */ /* 0x000e220000001000 */
[----:B------:R-:W-:Y:S02]  /*0690*/  FSEL R4, R4, RZ, P4 ;  /* 0x000000ff04047208 */ /* 0x000fe40002000000 */
[----:B------:R-:W-:Y:S02]  /*06a0*/  FSEL R3, R0, RZ, P3 ;  /* 0x000000ff00037208 */ /* 0x000fe40001800000 */
[----:B------:R-:W-:-:S02]  /*06b0*/  FSEL R20, R23, R6, !P1 ;  /* 0x0000000617147208 */ /* 0x000fc40004800000 */
[----:B------:R-:W-:Y:S02]  /*06c0*/  FSETP.NEU.AND P3, PT, R2, RZ, PT ;  /* 0x000000ff0200720b */ /* 0x000fe40003f6d000 */
[----:B------:R-:W-:Y:S02]  /*06d0*/  FSEL R26, R4, RZ, !P0 ;  /* 0x000000ff041a7208 */ /* 0x000fe40004000000 */
[----:B------:R-:W-:Y:S01]  /*06e0*/  FSEL R23, R3, RZ, !P0 ;  /* 0x000000ff03177208 */ /* 0x000fe20004000000 */
[----:B------:R-:W1:Y:S01]  /*06f0*/  MUFU.RCP R20, R20 ;  /* 0x0000001400147308 */ /* 0x000e620000001000 */
[----:B------:R-:W-:Y:S02]  /*0700*/  FSEL R0, R19, RZ, P3 ;  /* 0x000000ff13007208 */ /* 0x000fe40001800000 */
[----:B------:R-:W-:Y:S01]  /*0710*/  FSETP.GEU.AND P3, PT, R5, RZ, PT ;  /* 0x000000ff0500720b */ /* 0x000fe20003f6e000 */
[----:B------:R-:W-:Y:S01]  /*0720*/  FADD R23, -R26, R23 ;  /* 0x000000171a177221 */ /* 0x000fe20000000100 */
[----:B------:R-:W-:-:S02]  /*0730*/  FSEL R28, R22, R7, !P2 ;  /* 0x00000007161c7208 */ /* 0x000fc40005000000 */
[----:B------:R-:W-:Y:S01]  /*0740*/  FSEL R5, R5, RZ, P3 ;  /* 0x000000ff05057208 */ /* 0x000fe20001800000 */
[C---:B------:R-:W-:Y:S01]  /*0750*/  FFMA R19, R23.reuse, R0, R26 ;  /* 0x0000000017137223 */ /* 0x040fe2000000001a */
[----:B------:R-:W-:Y:S01]  /*0760*/  FMUL R26, R23, R23 ;  /* 0x00000017171a7220 */ /* 0x000fe20000400000 */
[----:B0-----:R-:W-:Y:S01]  /*0770*/  FMUL R23, R21, R28 ;  /* 0x0000001c15177220 */ /* 0x001fe20000400000 */
[----:B------:R-:W-:Y:S02]  /*0780*/  FSEL R21, R22, R7, !P1 ;  /* 0x0000000716157208 */ /* 0x000fe40004800000 */
[----:B------:R-:W-:Y:S01]  /*0790*/  FSEL R22, R5, RZ, !P0 ;  /* 0x000000ff05167208 */ /* 0x000fe20004000000 */
[----:B------:R-:W-:Y:S01]  /*07a0*/  FMUL R7, R7, R26 ;  /* 0x0000001a07077220 */ /* 0x000fe20000400000 */
[----:B------:R-:W-:Y:S01]  /*07b0*/  FSETP.NEU.AND P1, PT, R9, RZ, PT ;  /* 0x000000ff0900720b */ /* 0x000fe20003f2d000 */
[----:B-1----:R-:W-:Y:S02]  /*07c0*/  FMUL R21, R20, R21 ;  /* 0x0000001514157220 */ /* 0x002fe40000400000 */
[----:B------:R-:W-:Y:S01]  /*07d0*/  FFMA R20, R0, R7, RZ ;  /* 0x0000000700147223 */ /* 0x000fe200000000ff */
[----:B------:R-:W-:Y:S01]  /*07e0*/  FSEL R23, R23, RZ, P1 ;  /* 0x000000ff17177208 */ /* 0x000fe20000800000 */
[----:B------:R-:W-:Y:S01]  /*07f0*/  FADD R22, R22, -R19 ;  /* 0x8000001316167221 */ /* 0x000fe20000000000 */
[----:B------:R-:W-:Y:S01]  /*0800*/  FSETP.GEU.AND P1, PT, R18, RZ, PT ;  /* 0x000000ff1200720b */ /* 0x000fe20003f2e000 */
[----:B------:R-:W-:-:S02]  /*0810*/  FADD R7, R6, R6 ;  /* 0x0000000606077221 */ /* 0x000fc40000000000 */
[----:B------:R-:W-:Y:S01]  /*0820*/  FMUL R25, R22, R22 ;  /* 0x0000001616197220 */ /* 0x000fe20000400000 */
[----:B------:R-:W-:Y:S02]  /*0830*/  FSEL R0, R18, RZ, P1 ;  /* 0x000000ff12007208 */ /* 0x000fe40000800000 */
[C---:B------:R-:W-:Y:S01]  /*0840*/  FSETP.GEU.AND P3, PT, |R7|.reuse, 1.175494350822287508e-38, PT ;  /* 0x008000000700780b */ /* 0x040fe20003f6e200 */
[----:B------:R-:W-:Y:S01]  /*0850*/  FMUL R25, R2, R25 ;  /* 0x0000001902197220 */ /* 0x000fe20000400000 */
[----:B------:R-:W-:Y:S01]  /*0860*/  FSETP.NEU.AND P2, PT, R6, RZ, PT ;  /* 0x000000ff0600720b */ /* 0x000fe20003f4d000 */
[----:B------:R-:W-:Y:S01]  /*0870*/  FFMA R22, R22, R23, R19 ;  /* 0x0000001716167223 */ /* 0x000fe20000000013 */
[----:B------:R-:W-:Y:S01]  /*0880*/  FSEL R27, R0, RZ, !P0 ;  /* 0x000000ff001b7208 */ /* 0x000fe20004000000 */
[C---:B------:R-:W-:Y:S01]  /*0890*/  FMUL R2, R7.reuse, 0.25 ;  /* 0x3e80000007027820 */ /* 0x040fe20000400000 */
[----:B------:R-:W-:Y:S02]  /*08a0*/  FSETP.GT.AND P1, PT, |R7|, 8.50705917302346158658e+37, PT ;  /* 0x7e8000000700780b */ /* 0x000fe40003f24200 */
[----:B------:R-:W-:Y:S01]  /*08b0*/  FSEL R21, R21, RZ, P2 ;  /* 0x000000ff15157208 */ /* 0x000fe20001000000 */
[----:B------:R-:W-:Y:S01]  /*08c0*/  FADD R27, R27, -R22 ;  /* 0x800000161b1b7221 */ /* 0x000fe20000000000 */
[----:B------:R-:W-:-:S03]  /*08d0*/  FSEL R18, R2, R7, P1 ;  /* 0x0000000702127208 */ /* 0x000fc60000800000 */
[C---:B------:R-:W-:Y:S01]  /*08e0*/  FFMA R19, R27.reuse, R21, R22 ;  /* 0x000000151b137223 */ /* 0x040fe20000000016 */
[----:B------:R-:W-:Y:S01]  /*08f0*/  FMUL R26, R27, R27 ;  /* 0x0000001b1b1a7220 */ /* 0x000fe20000400000 */
[----:B------:R-:W-:Y:S01]  /*0900*/  @!P3 FMUL R18, R18, 16777216 ;  /* 0x4b8000001212b820 */ /* 0x000fe20000400000 */
[----:B------:R-:W-:Y:S02]  /*0910*/  FFMA R22, R23, R25, R20 ;  /* 0x0000001917167223 */ /* 0x000fe40000000014 */
[----:B------:R-:W0:Y:S01]  /*0920*/  SHFL.BFLY PT, R20, R19, 0x10, 0x1f ;  /* 0x0e001f0013147f89 */ /* 0x000e2200000e0000 */
[----:B------:R-:W-:Y:S01]  /*0930*/  FMUL R26, R9, R26 ;  /* 0x0000001a091a7220 */ /* 0x000fe20000400000 */
[----:B------:R-:W-:Y:S01]  /*0940*/  FMUL R23, R6, 0.25 ;  /* 0x3e80000006177820 */ /* 0x000fe20000400000 */
[----:B------:R-:W1:Y:S02]  /*0950*/  MUFU.RCP R18, R18 ;  /* 0x0000001200127308 */ /* 0x000e640000001000 */
[----:B------:R-:W-:-:S02]  /*0960*/  FFMA R21, R21, R26, R22 ;  /* 0x0000001a15157223 */ /* 0x000fc40000000016 */
[----:B------:R-:W-:Y:S01]  /*0970*/  FSEL R23, R23, R6, P1 ;  /* 0x0000000617177208 */ /* 0x000fe20000800000 */
[----:B------:R-:W-:Y:S02]  /*0980*/  FADD R9, R7, R7 ;  /* 0x0000000707097221 */ /* 0x000fe40000000000 */
[----:B------:R-:W2:Y:S02]  /*0990*/  SHFL.BFLY PT, R22, R21, 0x10, 0x1f ;  /* 0x0e001f0015167f89 */ /* 0x000ea400000e0000 */
[----:B------:R-:W-:Y:S01]  /*09a0*/  @!P3 FMUL R23, R23, 16777216 ;  /* 0x4b8000001717b820 */ /* 0x000fe20000400000 */
[----:B------:R-:W-:Y:S02]  /*09b0*/  FSETP.GEU.AND P3, PT, |R9|, 1.175494350822287508e-38, PT ;  /* 0x008000000900780b */ /* 0x000fe40003f6e200 */
[----:B------:R-:W-:Y:S01]  /*09c0*/  FSETP.NEU.AND P2, PT, R7, RZ, PT ;  /* 0x000000ff0700720b */ /* 0x000fe20003f4d000 */
[----:B-1----:R-:W-:Y:S01]  /*09d0*/  FMUL R26, R18, R23 ;  /* 0x00000017121a7220 */ /* 0x002fe20000400000 */
[C---:B------:R-:W-:Y:S01]  /*09e0*/  FMUL R18, R9.reuse, 0.25 ;  /* 0x3e80000009127820 */ /* 0x040fe20000400000 */
[----:B------:R-:W-:-:S03]  /*09f0*/  FSETP.GT.AND P1, PT, |R9|, 8.50705917302346158658e+37, PT ;  /* 0x7e8000000900780b */ /* 0x000fc60003f24200 */
[----:B------:R-:W-:Y:S01]  /*0a00*/  FSEL R26, R26, RZ, P2 ;  /* 0x000000ff1a1a7208 */ /* 0x000fe20001000000 */
[----:B0-----:R-:W-:Y:S01]  /*0a10*/  FADD R28, -R19, R20 ;  /* 0x00000014131c7221 */ /* 0x001fe20000000100 */
[----:B------:R-:W-:-:S03]  /*0a20*/  FSEL R23, R18, R9, P1 ;  /* 0x0000000912177208 */ /* 0x000fc60000800000 */
[C---:B------:R-:W-:Y:S01]  /*0a30*/  FFMA R19, R28.reuse, R26, R19 ;  /* 0x0000001a1c137223 */ /* 0x040fe20000000013 */
[----:B------:R-:W-:Y:S01]  /*0a40*/  FMUL R25, R28, R28 ;  /* 0x0000001c1c197220 */ /* 0x000fe20000400000 */
[----:B------:R-:W-:-:S03]  /*0a50*/  @!P3 FMUL R23, R23, 16777216 ;  /* 0x4b8000001717b820 */ /* 0x000fc60000400000 */
[----:B------:R-:W0:Y:S01]  /*0a60*/  SHFL.BFLY PT, R20, R19, 0x8, 0x1f ;  /* 0x0d001f0013147f89 */ /* 0x000e2200000e0000 */
[----:B------:R-:W-:Y:S01]  /*0a70*/  FMUL R25, R6, R25 ;  /* 0x0000001906197220 */ /* 0x000fe20000400000 */
[----:B--2---:R-:W-:Y:S01]  /*0a80*/  FADD R21, R21, R22 ;  /* 0x0000001615157221 */ /* 0x004fe20000000000 */
[----:B------:R-:W1:Y:S03]  /*0a90*/  MUFU.RCP R23, R23 ;  /* 0x0000001700177308 */ /* 0x000e660000001000 */
[----:B------:R-:W-:Y:S01]  /*0aa0*/  FFMA R26, R26, R25, R21 ;  /* 0x000000191a1a7223 */ /* 0x000fe20000000015 */
[----:B------:R-:W-:-:S04]  /*0ab0*/  FSEL R6, R2, R7, P1 ;  /* 0x0000000702067208 */ /* 0x000fc80000800000 */
[----:B------:R-:W2:Y:S01]  /*0ac0*/  SHFL.BFLY PT, R25, R26, 0x8, 0x1f ;  /* 0x0d001f001a197f89 */ /* 0x000ea200000e0000 */
[----:B------:R-:W-:Y:S01]  /*0ad0*/  @!P3 FMUL R6, R6, 16777216 ;  /* 0x4b8000000606b820 */ /* 0x000fe20000400000 */
[C---:B------:R-:W-:Y:S01]  /*0ae0*/  FADD R2, R9.reuse, R9 ;  /* 0x0000000909027221 */ /* 0x040fe20000000000 */
[----:B------:R-:W-:Y:S02]  /*0af0*/  FSETP.NEU.AND P1, PT, R9, RZ, PT ;  /* 0x000000ff0900720b */ /* 0x000fe40003f2d000 */
[----:B-1----:R-:W-:Y:S02]  /*0b00*/  FMUL R22, R23, R6 ;  /* 0x0000000617167220 */ /* 0x002fe40000400000 */
[C---:B------:R-:W-:Y:S01]  /*0b10*/  FSETP.GEU.AND P2, PT, |R2|.reuse, 1.175494350822287508e-38, PT ;  /* 0x008000000200780b */ /* 0x040fe20003f4e200 */
[----:B------:R-:W-:Y:S02]  /*0b20*/  FMUL R21, R2, 0.25 ;  /* 0x3e80000002157820 */ /* 0x000fe40000400000 */
[----:B------:R-:W-:Y:S01]  /*0b30*/  FSEL R22, R22, RZ, P1 ;  /* 0x000000ff16167208 */ /* 0x000fe20000800000 */
[----:B0-----:R-:W-:Y:S01]  /*0b40*/  FADD R20, -R19, R20 ;  /* 0x0000001413147221 */ /* 0x001fe20000000100 */
[----:B------:R-:W-:-:S03]  /*0b50*/  FSETP.GT.AND P1, PT, |R2|, 8.50705917302346158658e+37, PT ;  /* 0x7e8000000200780b */ /* 0x000fc60003f24200 */
[C---:B------:R-:W-:Y:S01]  /*0b60*/  FFMA R6, R20.reuse, R22, R19 ;  /* 0x0000001614067223 */ /* 0x040fe20000000013 */
[----:B------:R-:W-:Y:S01]  /*0b70*/  FSEL R19, R21, R2, P1 ;  /* 0x0000000215137208 */ /* 0x000fe20000800000 */
[----:B------:R-:W-:-:S04]  /*0b80*/  FMUL R20, R20, R20 ;  /* 0x0000001414147220 */ /* 0x000fc80000400000 */
[----:B------:R-:W-:Y:S01]  /*0b90*/  FMUL R20, R7, R20 ;  /* 0x0000001407147220 */ /* 0x000fe20000400000 */
[----:B------:R-:W-:Y:S01]  /*0ba0*/  @!P2 FMUL R19, R19, 16777216 ;  /* 0x4b8000001313a820 */ /* 0x000fe20000400000 */
[----:B--2---:R-:W-:Y:S01]  /*0bb0*/  FADD R25, R26, R25 ;  /* 0x000000191a197221 */ /* 0x004fe20000000000 */
[----:B------:R-:W0:Y:S03]  /*0bc0*/  SHFL.BFLY PT, R7, R6, 0x4, 0x1f ;  /* 0x0c801f0006077f89 */ /* 0x000e2600000e0000 */
[----:B------:R-:W-:Y:S01]  /*0bd0*/  FFMA R22, R22, R20, R25 ;  /* 0x0000001416167223 */ /* 0x000fe20000000019 */
[----:B------:R-:W1:Y:S01]  /*0be0*/  MUFU.RCP R19, R19 ;  /* 0x0000001300137308 */ /* 0x000e620000001000 */
[----:B------:R-:W-:-:S03]  /*0bf0*/  FSEL R20, R18, R9, P1 ;  /* 0x0000000912147208 */ /* 0x000fc60000800000 */
[----:B------:R-:W2:Y:S01]  /*0c00*/  SHFL.BFLY PT, R23, R22, 0x4, 0x1f ;  /* 0x0c801f0016177f89 */ /* 0x000ea200000e0000 */
[----:B------:R-:W-:Y:S01]  /*0c10*/  FADD R18, R2, R2 ;  /* 0x0000000202127221 */ /* 0x000fe20000000000 */
[----:B------:R-:W-:Y:S01]  /*0c20*/  @!P2 FMUL R20, R20, 16777216 ;  /* 0x4b8000001414a820 */ /* 0x000fe20000400000 */
[----:B------:R-:W-:-:S03]  /*0c30*/  FSETP.NEU.AND P1, PT, R2, RZ, PT ;  /* 0x000000ff0200720b */ /* 0x000fc60003f2d000 */
[C---:B------:R-:W-:Y:S01]  /*0c40*/  FSETP.GEU.AND P2, PT, |R18|.reuse, 1.175494350822287508e-38, PT ;  /* 0x008000001200780b */ /* 0x040fe20003f4e200 */
[----:B-1----:R-:W-:Y:S01]  /*0c50*/  FMUL R25, R19, R20 ;  /* 0x0000001413197220 */ /* 0x002fe20000400000 */
[----:B------:R-:W-:Y:S01]  /*0c60*/  FMUL R19, R18, 0.25 ;  /* 0x3e80000012137820 */ /* 0x000fe20000400000 */
[----:B0-----:R-:W-:-:S03]  /*0c70*/  FADD R7, -R6, R7 ;  /* 0x0000000706077221 */ /* 0x001fc60000000100 */
[----:B------:R-:W-:Y:S02]  /*0c80*/  FSEL R25, R25, RZ, P1 ;  /* 0x000000ff19197208 */ /* 0x000fe40000800000 */
[----:B------:R-:W-:Y:S01]  /*0c90*/  FSETP.GT.AND P1, PT, |R18|, 8.50705917302346158658e+37, PT ;  /* 0x7e8000001200780b */ /* 0x000fe20003f24200 */
[----:B------:R-:W-:-:S03]  /*0ca0*/  FMUL R20, R7, R7 ;  /* 0x0000000707147220 */ /* 0x000fc60000400000 */
[----:B------:R-:W-:Y:S01]  /*0cb0*/  FSEL R26, R19, R18, P1 ;  /* 0x00000012131a7208 */ /* 0x000fe20000800000 */
[----:B------:R-:W-:Y:S01]  /*0cc0*/  FFMA R6, R7, R25, R6 ;  /* 0x0000001907067223 */ /* 0x000fe20000000006 */
[----:B------:R-:W-:Y:S01]  /*0cd0*/  FMUL R20, R9, R20 ;  /* 0x0000001409147220 */ /* 0x000fe20000400000 */
[----:B--2---:R-:W-:Y:S02]  /*0ce0*/  FADD R22, R22, R23 ;  /* 0x0000001716167221 */ /* 0x004fe40000000000 */
[----:B------:R-:W-:Y:S01]  /*0cf0*/  @!P2 FMUL R26, R26, 16777216 ;  /* 0x4b8000001a1aa820 */ /* 0x000fe20000400000 */
[----:B------:R-:W0:Y:S01]  /*0d00*/  SHFL.BFLY PT, R7, R6, 0x2, 0x1f ;  /* 0x0c401f0006077f89 */ /* 0x000e2200000e0000 */
[----:B------:R-:W-:Y:S01]  /*0d10*/  FFMA R25, R25, R20, R22 ;  /* 0x0000001419197223 */ /* 0x000fe20000000016 */
[----:B------:R-:W-:-:S03]  /*0d20*/  LEA R22, R8, UR4, 0x2 ;  /* 0x0000000408167c11 */ /* 0x000fc6000f8e10ff */
[----:B------:R-:W1:Y:S02]  /*0d30*/  MUFU.RCP R26, R26 ;  /* 0x0000001a001a7308 */ /* 0x000e640000001000 */
[----:B------:R2:W-:Y:S04]  /*0d40*/  STS [R22], R4 ;  /* 0x0000000416007388 */ /* 0x0005e80000000800 */
[----:B------:R-:W-:Y:S04]  /*0d50*/  STS [R22+0x800], R3 ;  /* 0x0008000316007388 */ /* 0x000fe80000000800 */
[----:B------:R-:W-:Y:S04]  /*0d60*/  STS [R22+0x1000], R5 ;  /* 0x0010000516007388 */ /* 0x000fe80000000800 */
[----:B------:R3:W-:Y:S01]  /*0d70*/  STS [R22+0x1800], R0 ;  /* 0x0018000016007388 */ /* 0x0007e20000000800 */
[----:B------:R-:W-:-:S05]  /*0d80*/  FSEL R21, R21, R2, P1 ;  /* 0x0000000215157208 */ /* 0x000fca0000800000 */
[----:B------:R-:W-:Y:S01]  /*0d90*/  @!P2 FMUL R21, R21, 16777216 ;  /* 0x4b8000001515a820 */ /* 0x000fe20000400000 */
[----:B------:R-:W-:Y:S01]  /*0da0*/  BAR.SYNC.DEFER_BLOCKING 0x0 ;  /* 0x0000000000007b1d */ /* 0x000fe20000010000 */
[----:B------:R-:W-:Y:S02]  /*0db0*/  FSETP.NEU.AND P1, PT, R18, RZ, PT ;  /* 0x000000ff1200720b */ /* 0x000fe40003f2d000 */
[----:B-1----:R-:W-:Y:S01]  /*0dc0*/  FMUL R21, R26, R21 ;  /* 0x000000151a157220 */ /* 0x002fe20000400000 */
[----:B0-----:R-:W-:Y:S01]  /*0dd0*/  FADD R7, -R6, R7 ;  /* 0x0000000706077221 */ /* 0x001fe20000000100 */
[----:B--2---:R-:W-:Y:S01]  /*0de0*/  LEA R4, R17, UR4, 0x2 ;  /* 0x0000000411047c11 */ /* 0x004fe2000f8e10ff */
[----:B------:R-:W0:Y:S02]  /*0df0*/  SHFL.BFLY PT, R20, R25, 0x2, 0x1f ;  /* 0x0c401f0019147f89 */ /* 0x000e2400000e0000 */
[----:B------:R-:W-:Y:S01]  /*0e00*/  FSEL R23, R21, RZ, P1 ;  /* 0x000000ff15177208 */ /* 0x000fe20000800000 */
[----:B------:R-:W-:Y:S01]  /*0e10*/  FMUL R27, R7, R7 ;  /* 0x00000007071b7220 */ /* 0x000fe20000400000 */
[----:B------:R-:W-:-:S03]  /*0e20*/  FADD R9, R18, R18 ;  /* 0x0000001212097221 */ /* 0x000fc60000000000 */
[----:B------:R-:W-:Y:S01]  /*0e30*/  FFMA R21, R7, R23, R6 ;  /* 0x0000001707157223 */ /* 0x000fe20000000006 */
[----:B------:R-:W-:Y:S01]  /*0e40*/  FMUL R27, R2, R27 ;  /* 0x0000001b021b7220 */ /* 0x000fe20000400000 */
[C---:B------:R-:W-:Y:S01]  /*0e50*/  FMUL R2, R9.reuse, 0.25 ;  /* 0x3e80000009027820 */ /* 0x040fe20000400000 */
[C---:B------:R-:W-:Y:S01]  /*0e60*/  FSETP.GT.AND P1, PT, |R9|.reuse, 8.50705917302346158658e+37, PT ;  /* 0x7e8000000900780b */ /* 0x040fe20003f24200 */
[----:B------:R-:W1:Y:S03]  /*0e70*/  LDS.128 R4, [R4] ;  /* 0x0000000004047984 */ /* 0x000e660000000c00 */
[----:B---3--:R-:W-:Y:S02]  /*0e80*/  FSEL R22, R2, R9, P1 ;  /* 0x0000000902167208 */ /* 0x008fe40000800000 */
[----:B------:R-:W2:Y:S01]  /*0e90*/  LDC.64 R2, c[0x0][0x238] ;  /* 0x00008e00ff027b82 */ /* 0x000ea20000000a00 */
[----:B------:R-:W-:Y:S01]  /*0ea0*/  FSETP.GEU.AND P2, PT, |R9|, 1.175494350822287508e-38, PT ;  /* 0x008000000900780b */ /* 0x000fe20003f4e200 */
[----:B0-----:R-:W-:Y:S01]  /*0eb0*/  FADD R20, R25, R20 ;  /* 0x0000001419147221 */ /* 0x001fe20000000000 */
[----:B------:R-:W0:Y:S03]  /*0ec0*/  SHFL.BFLY PT, R0, R21, 0x1, 0x1f ;  /* 0x0c201f0015007f89 */ /* 0x000e2600000e0000 */
[----:B------:R-:W-:-:S05]  /*0ed0*/  FFMA R20, R23, R27, R20 ;  /* 0x0000001b17147223 */ /* 0x000fca0000000014 */
[----:B------:R-:W3:Y:S03]  /*0ee0*/  SHFL.BFLY PT, R17, R20, 0x1, 0x1f ;  /* 0x0c201f0014117f89 */ /* 0x000ee600000e0000 */
[----:B------:R-:W-:-:S06]  /*0ef0*/  @!P2 FMUL R22, R22, 16777216 ;  /* 0x4b8000001616a820 */ /* 0x000fcc0000400000 */
[----:B------:R-:W4:Y:S01]  /*0f00*/  MUFU.RCP R22, R22 ;  /* 0x0000001600167308 */ /* 0x000f220000001000 */
[----:B--2---:R-:W-:Y:S01]  /*0f10*/  IMAD.WIDE R2, R15, 0x4, R2 ;  /* 0x000000040f027825 */ /* 0x004fe200078e0202 */
[----:B------:R-:W-:-:S05]  /*0f20*/  FSEL R19, R19, R18, P1 ;  /* 0x0000001213137208 */ /* 0x000fca0000800000 */
[----:B------:R-:W-:Y:S01]  /*0f30*/  @!P2 FMUL R19, R19, 16777216 ;  /* 0x4b8000001313a820 */ /* 0x000fe20000400000 */
[----:B-1----:R-:W-:Y:S01]  /*0f40*/  @!P0 STG.E.128 desc[UR6][R2.64], R4 ;  /* 0x0000000402008986 */ /* 0x002fe2000c101d06 */
[----:B0-----:R-:W-:Y:S02]  /*0f50*/  FADD R0, -R21, R0 ;  /* 0x0000000015007221 */ /* 0x001fe40000000100 */
[----:B----4-:R-:W-:Y:S01]  /*0f60*/  FMUL R19, R22, R19 ;  /* 0x0000001316137220 */ /* 0x010fe20000400000 */
[----:B---3--:R-:W-:Y:S01]  /*0f70*/  FADD R26, R20, R17 ;  /* 0x00000011141a7221 */ /* 0x008fe20000000000 */
[----:B------:R-:W-:Y:S01]  /*0f80*/  BAR.SYNC.DEFER_BLOCKING 0x0 ;  /* 0x0000000000007b1d */ /* 0x000fe20000010000 */
[----:B------:R-:W-:Y:S01]  /*0f90*/  FSETP.NEU.AND P1, PT, R9, RZ, PT ;  /* 0x000000ff0900720b */ /* 0x000fe20003f2d000 */
[----:B------:R-:W-:Y:S01]  /*0fa0*/  FMUL R17, R0, R0 ;  /* 0x0000000000117220 */ /* 0x000fe20000400000 */
[----:B------:R-:W-:Y:S02]  /*0fb0*/  LOP3.LUT P2, RZ, R24, 0x1f, RZ, 0xc0, !PT ;  /* 0x0000001f18ff7812 */ /* 0x000fe4000784c0ff */
[----:B------:R-:W-:Y:S01]  /*0fc0*/  FSEL R19, R19, RZ, P1 ;  /* 0x000000ff13137208 */ /* 0x000fe20000800000 */
[----:B------:R-:W-:Y:S01]  /*0fd0*/  FMUL R17, R18, R17 ;  /* 0x0000001112117220 */ /* 0x000fe20000400000 */
[----:B------:R-:W-:-:S03]  /*0fe0*/  SHF.R.U32.HI R20, RZ, 0x3, R24 ;  /* 0x00000003ff147819 */ /* 0x000fc60000011618 */
[----:B------:R-:W-:Y:S01]  /*0ff0*/  FFMA R21, R0, R19, R21 ;  /* 0x0000001300157223 */ /* 0x000fe20000000015 */
[----:B------:R-:W-:Y:S01]  /*1000*/  LOP3.LUT R20, R20, 0x3c, RZ, 0xc0, !PT ;  /* 0x0000003c14147812 */ /* 0x000fe200078ec0ff */
[----:B------:R-:W-:-:S04]  /*1010*/  FFMA R17, R19, R17, R26 ;  /* 0x0000001113117223 */ /* 0x000fc8000000001a */
[----:B------:R-:W-:Y:S04]  /*1020*/  @!P2 STS [R20+UR4+0x80], R9 ;  /* 0x000080091400a988 */ /* 0x000fe80008000804 */
[----:B------:R-:W-:Y:S04]  /*1030*/  @!P2 STS [R20+UR4], R21 ;  /* 0x000000151400a988 */ /* 0x000fe80008000804 */
[----:B------:R0:W-:Y:S01]  /*1040*/  @!P2 STS [R20+UR4+0x40], R17 ;  /* 0x000040111400a988 */ /* 0x0001e20008000804 */
[----:B------:R-:W-:Y:S01]  /*1050*/  BAR.SYNC.DEFER_BLOCKING 0x0 ;  /* 0x0000000000007b1d */ /* 0x000fe20000010000 */
[----:B------:R-:W-:-:S07]  /*1060*/  ISETP.GE.AND P3, PT, R24, 0x10, PT ;  /* 0x000000101800780c */ /* 0x000fce0003f66270 */
[----:B0-----:R-:W0:Y:S06]  /*1070*/  LDC.64 R20, c[0x0][0x248] ;  /* 0x00009200ff147b82 */ /* 0x001e2c0000000a00 */
[----:B------:R-:W1:Y:S04]  /*1080*/  @!P3 LDS R13, [R12+UR4+0x80] ;  /* 0x000080040c0db984 */ /* 0x000e680008000800 */
[----:B------:R-:W2:Y:S04]  /*1090*/  @!P3 LDS R14, [R12+UR4] ;  /* 0x000000040c0eb984 */ /* 0x000ea80008000800 */
[----:B------:R-:W-:Y:S04]  /*10a0*/  @!P3 LDS R11, [R12+UR4+0x40] ;  /* 0x000040040c0bb984 */ /* 0x000fe80008000800 */
[----:B-1----:R-:W1:Y:S04]  /*10b0*/  SHFL.BFLY PT, R18, R13, 0x8, 0x1f ;  /* 0x0d001f000d127f89 */ /* 0x002e6800000e0000 */
[----:B--2---:R-:W-:Y:S01]  /*10c0*/  SHFL.BFLY PT, R3, R14, 0x8, 0x1f ;  /* 0x0d001f000e037f89 */ /* 0x004fe200000e0000 */
[----:B-1----:R-:W-:-:S05]  /*10d0*/  FADD R15, R13, R18 ;  /* 0x000000120d0f7221 */ /* 0x002fca0000000000 */
[C---:B------:R-:W-:Y:S01]  /*10e0*/  FSETP.GEU.AND P2, PT, |R15|.reuse, 1.175494350822287508e-38, PT ;  /* 0x008000000f00780b */ /* 0x040fe20003f4e200 */
[C---:B------:R-:W-:Y:S01]  /*10f0*/  FMUL R0, R15.reuse, 0.25 ;  /* 0x3e8000000f007820 */ /* 0x040fe20000400000 */
[----:B------:R-:W-:Y:S01]  /*1100*/  FSETP.GT.AND P1, PT, |R15|, 8.50705917302346158658e+37, PT ;  /* 0x7e8000000f00780b */ /* 0x000fe20003f24200 */
[----:B------:R-:W1:Y:S03]  /*1110*/  SHFL.BFLY PT, R2, R15, 0x4, 0x1f ;  /* 0x0c801f000f027f89 */ /* 0x000e6600000e0000 */
[----:B------:R-:W-:-:S07]  /*1120*/  FSEL R6, R0, R15, P1 ;  /* 0x0000000f00067208 */ /* 0x000fce0000800000 */
[----:B------:R-:W-:-:S04]  /*1130*/  @!P2 FMUL R6, R6, 16777216 ;  /* 0x4b8000000606a820 */ /* 0x000fc80000400000 */
[----:B------:R-:W2:Y:S01]  /*1140*/  MUFU.RCP R5, R6 ;  /* 0x0000000600057308 */ /* 0x000ea20000001000 */
[----:B------:R-:W3:Y:S01]  /*1150*/  SHFL.BFLY PT, R4, R11, 0x8, 0x1f ;  /* 0x0d001f000b047f89 */ /* 0x000ee200000e0000 */
[----:B------:R-:W-:-:S04]  /*1160*/  @P1 FMUL R18, R18, 0.25 ;  /* 0x3e80000012121820 */ /* 0x000fc80000400000 */
[----:B------:R-:W-:Y:S01]  /*1170*/  @!P2 FMUL R18, R18, 16777216 ;  /* 0x4b8000001212a820 */ /* 0x000fe20000400000 */
[C---:B------:R-:W-:Y:S01]  /*1180*/  FSETP.NEU.AND P2, PT, R15.reuse, RZ, PT ;  /* 0x000000ff0f00720b */ /* 0x040fe20003f4d000 */
[----:B-1----:R-:W-:Y:S02]  /*1190*/  FADD R0, R15, R2 ;  /* 0x000000020f007221 */ /* 0x002fe40000000000 */
[----:B--2---:R-:W-:-:S03]  /*11a0*/  FMUL R18, R5, R18 ;  /* 0x0000001205127220 */ /* 0x004fc60000400000 */
[----:B------:R-:W-:Y:S01]  /*11b0*/  FSETP.GEU.AND P3, PT, |R0|, 1.175494350822287508e-38, PT ;  /* 0x008000000000780b */ /* 0x000fe20003f6e200 */
[----:B------:R-:W-:Y:S01]  /*11c0*/  FADD R5, -R14, R3 ;  /* 0x000000030e057221 */ /* 0x000fe20000000100 */
[----:B------:R-:W-:Y:S01]  /*11d0*/  FMUL R7, R0, 0.25 ;  /* 0x3e80000000077820 */ /* 0x000fe20000400000 */
[----:B------:R-:W-:Y:S02]  /*11e0*/  FSEL R18, R18, RZ, P2 ;  /* 0x000000ff12127208 */ /* 0x000fe40001000000 */
[----:B------:R-:W-:Y:S01]  /*11f0*/  FSETP.GT.AND P1, PT, |R0|, 8.50705917302346158658e+37, PT ;  /* 0x7e8000000000780b */ /* 0x000fe20003f24200 */
[----:B------:R-:W1:Y:S01]  /*1200*/  SHFL.BFLY PT, R3, R0, 0x2, 0x1f ;  /* 0x0c401f0000037f89 */ /* 0x000e6200000e0000 */
[C---:B------:R-:W-:Y:S01]  /*1210*/  FMUL R6, R5.reuse, R5 ;  /* 0x0000000505067220 */ /* 0x040fe20000400000 */
[----:B------:R-:W-:Y:S01]  /*1220*/  FFMA R5, R5, R18, R14 ;  /* 0x0000001205057223 */ /* 0x000fe2000000000e */
[----:B------:R-:W-:Y:S01]  /*1230*/  FSEL R9, R7, R0, P1 ;  /* 0x0000000007097208 */ /* 0x000fe20000800000 */
[----:B---3--:R-:W-:Y:S01]  /*1240*/  FADD R11, R11, R4 ;  /* 0x000000040b0b7221 */ /* 0x008fe20000000000 */
[----:B------:R-:W-:-:S02]  /*1250*/  FMUL R6, R13, R6 ;  /* 0x000000060d067220 */ /* 0x000fc40000400000 */
[----:B------:R-:W2:Y:S01]  /*1260*/  SHFL.BFLY PT, R14, R5, 0x4, 0x1f ;  /* 0x0c801f00050e7f89 */ /* 0x000ea200000e0000 */
[----:B------:R-:W-:Y:S01]  /*1270*/  @!P3 FMUL R9, R9, 16777216 ;  /* 0x4b8000000909b820 */ /* 0x000fe20000400000 */
[----:B------:R-:W-:-:S05]  /*1280*/  FFMA R6, R18, R6, R11 ;  /* 0x0000000612067223 */ /* 0x000fca000000000b */
[----:B------:R-:W3:Y:S01]  /*1290*/  MUFU.RCP R9, R9 ;  /* 0x0000000900097308 */ /* 0x000ee20000001000 */
[----:B------:R-:W4:Y:S01]  /*12a0*/  SHFL.BFLY PT, R7, R6, 0x4, 0x1f ;  /* 0x0c801f0006077f89 */ /* 0x000f2200000e0000 */
[----:B------:R-:W-:-:S04]  /*12b0*/  @P1 FMUL R2, R2, 0.25 ;  /* 0x3e80000002021820 */ /* 0x000fc80000400000 */
[----:B------:R-:W-:Y:S01]  /*12c0*/  @!P3 FMUL R2, R2, 16777216 ;  /* 0x4b8000000202b820 */ /* 0x000fe20000400000 */
[C---:B-1----:R-:W-:Y:S01]  /*12d0*/  FADD R4, R0.reuse, R3 ;  /* 0x0000000300047221 */ /* 0x042fe20000000000 */
[----:B------:R-:W-:Y:S02]  /*12e0*/  FSETP.NEU.AND P2, PT, R0, RZ, PT ;  /* 0x000000ff0000720b */ /* 0x000fe40003f4d000 */
[----:B---3--:R-:W-:Y:S02]  /*12f0*/  FMUL R2, R9, R2 ;  /* 0x0000000209027220 */ /* 0x008fe40000400000 */
[C---:B------:R-:W-:Y:S01]  /*1300*/  FSETP.GEU.AND P3, PT, |R4|.reuse, 1.175494350822287508e-38, PT ;  /* 0x008000000400780b */ /* 0x040fe20003f6e200 */
[----:B--2---:R-:W-:Y:S01]  /*1310*/  FADD R14, -R5, R14 ;  /* 0x0000000e050e7221 */ /* 0x004fe20000000100 */
[C---:B------:R-:W-:Y:S01]  /*1320*/  FMUL R11, R4.reuse, 0.25 ;  /* 0x3e800000040b7820 */ /* 0x040fe20000400000 */
[----:B------:R-:W-:Y:S02]  /*1330*/  FSETP.GT.AND P1, PT, |R4|, 8.50705917302346158658e+37, PT ;  /* 0x7e8000000400780b */ /* 0x000fe40003f24200 */
[----:B------:R-:W-:Y:S01]  /*1340*/  FSEL R2, R2, RZ, P2 ;  /* 0x000000ff02027208 */ /* 0x000fe20001000000 */
[----:B------:R-:W-:Y:S01]  /*1350*/  FMUL R18, R14, R14 ;  /* 0x0000000e0e127220 */ /* 0x000fe20000400000 */
[----:B------:R-:W-:Y:S01]  /*1360*/  FSEL R11, R11, R4, P1 ;  /* 0x000000040b0b7208 */ /* 0x000fe20000800000 */
[----:B----4-:R-:W-:-:S02]  /*1370*/  FADD R7, R6, R7 ;  /* 0x0000000706077221 */ /* 0x010fc40000000000 */
[----:B------:R-:W-:Y:S01]  /*1380*/  FFMA R14, R14, R2, R5 ;  /* 0x000000020e0e7223 */ /* 0x000fe20000000005 */
[----:B------:R-:W-:Y:S01]  /*1390*/  FMUL R18, R15, R18 ;  /* 0x000000120f127220 */ /* 0x000fe20000400000 */
[----:B------:R-:W1:Y:S01]  /*13a0*/  SHFL.BFLY PT, R5, R4, 0x1, 0x1f ;  /* 0x0c201f0004057f89 */ /* 0x000e6200000e0000 */
[----:B------:R-:W-:Y:S02]  /*13b0*/  @!P3 FMUL R11, R11, 16777216 ;  /* 0x4b8000000b0bb820 */ /* 0x000fe40000400000 */
[----:B------:R-:W-:Y:S01]  /*13c0*/  FFMA R7, R2, R18, R7 ;  /* 0x0000001202077223 */ /* 0x000fe20000000007 */
[----:B------:R-:W2:Y:S01]  /*13d0*/  SHFL.BFLY PT, R9, R14, 0x2, 0x1f ;  /* 0x0c401f000e097f89 */ /* 0x000ea200000e0000 */
[----:B------:R-:W3:Y:S01]  /*13e0*/  MUFU.RCP R6, R11 ;  /* 0x0000000b00067308 */ /* 0x000ee20000001000 */
[----:B------:R-:W-:Y:S01]  /*13f0*/  @P1 FMUL R3, R3, 0.25 ;  /* 0x3e80000003031820 */ /* 0x000fe20000400000 */
[----:B------:R-:W4:Y:S01]  /*1400*/  LDC.64 R18, c[0x0][0x240] ;  /* 0x00009000ff127b82 */ /* 0x000f220000000a00 */
[----:B------:R-:W5:Y:S02]  /*1410*/  SHFL.BFLY PT, R2, R7, 0x2, 0x1f ;  /* 0x0c401f0007027f89 */ /* 0x000f6400000e0000 */
[----:B------:R-:W-:Y:S01]  /*1420*/  @!P3 FMUL R3, R3, 16777216 ;  /* 0x4b8000000303b820 */ /* 0x000fe20000400000 */
[----:B------:R-:W-:-:S03]  /*1430*/  FSETP.NEU.AND P1, PT, R4, RZ, PT ;  /* 0x000000ff0400720b */ /* 0x000fc60003f2d000 */
[----:B---3--:R-:W-:Y:S01]  /*1440*/  FMUL R6, R6, R3 ;  /* 0x0000000306067220 */ /* 0x008fe20000400000 */
[----:B-1----:R-:W-:-:S04]  /*1450*/  FADD R3, R4, R5 ;  /* 0x0000000504037221 */ /* 0x002fc80000000000 */
[----:B------:R-:W-:Y:S01]  /*1460*/  FSEL R6, R6, RZ, P1 ;  /* 0x000000ff06067208 */ /* 0x000fe20000800000 */
[----:B--2---:R-:W-:Y:S01]  /*1470*/  FADD R9, -R14, R9 ;  /* 0x000000090e097221 */ /* 0x004fe20000000100 */
[----:B------:R-:W-:-:S03]  /*1480*/  FSETP.GEU.AND P2, PT, |R3|, 1.175494350822287508e-38, PT ;  /* 0x008000000300780b */ /* 0x000fc60003f4e200 */
[----:B------:R-:W-:Y:S01]  /*1490*/  FFMA R14, R9, R6, R14 ;  /* 0x00000006090e7223 */ /* 0x000fe2000000000e */
[----:B-----5:R-:W-:Y:S01]  /*14a0*/  FADD R7, R7, R2 ;  /* 0x0000000207077221 */ /* 0x020fe20000000000 */
[----:B------:R-:W-:Y:S01]  /*14b0*/  FMUL R9, R9, R9 ;  /* 0x0000000909097220 */ /* 0x000fe20000400000 */
[C---:B------:R-:W-:Y:S01]  /*14c0*/  FMUL R2, R3.reuse, 0.25 ;  /* 0x3e80000003027820 */ /* 0x040fe20000400000 */
[----:B------:R-:W-:Y:S01]  /*14d0*/  FSETP.GT.AND P1, PT, |R3|, 8.50705917302346158658e+37, PT ;  /* 0x7e8000000300780b */ /* 0x000fe20003f24200 */
[----:B------:R-:W1:Y:S01]  /*14e0*/  SHFL.BFLY PT, R11, R14, 0x1, 0x1f ;  /* 0x0c201f000e0b7f89 */ /* 0x000e6200000e0000 */
[----:B------:R-:W-:Y:S02]  /*14f0*/  FMUL R9, R0, R9 ;  /* 0x0000000900097220 */ /* 0x000fe40000400000 */
[----:B------:R-:W-:Y:S02]  /*1500*/  FSEL R2, R2, R3, P1 ;  /* 0x0000000302027208 */ /* 0x000fe40000800000 */
[----:B------:R-:W-:-:S03]  /*1510*/  FFMA R7, R6, R9, R7 ;  /* 0x0000000906077223 */ /* 0x000fc60000000007 */
[----:B------:R-:W-:Y:S02]  /*1520*/  @!P2 FMUL R2, R2, 16777216 ;  /* 0x4b8000000202a820 */ /* 0x000fe40000400000 */
[----:B------:R-:W2:Y:S04]  /*1530*/  SHFL.BFLY PT, R0, R7, 0x1, 0x1f ;  /* 0x0c201f0007007f89 */ /* 0x000ea800000e0000 */
[----:B------:R-:W3:Y:S01]  /*1540*/  MUFU.RCP R2, R2 ;  /* 0x0000000200027308 */ /* 0x000ee20000001000 */
[----:B------:R-:W-:Y:S01]  /*1550*/  @P1 FMUL R5, R5, 0.25 ;  /* 0x3e80000005051820 */ /* 0x000fe20000400000 */
[----:B------:R-:W-:-:S03]  /*1560*/  LOP3.LUT P1, RZ, R24, 0xf, RZ, 0xc0, !PT ;  /* 0x0000000f18ff7812 */ /* 0x000fc6000782c0ff */
[----:B------:R-:W-:Y:S01]  /*1570*/  @!P2 FMUL R5, R5, 16777216 ;  /* 0x4b8000000505a820 */ /* 0x000fe20000400000 */
[----:B------:R-:W-:Y:S01]  /*1580*/  FSETP.NEU.AND P2, PT, R3, RZ, PT ;  /* 0x000000ff0300720b */ /* 0x000fe20003f4d000 */
[----:B-1----:R-:W-:Y:S01]  /*1590*/  FADD R11, -R14, R11 ;  /* 0x0000000b0e0b7221 */ /* 0x002fe20000000100 */
[----:B------:R-:W-:Y:S01]  /*15a0*/  ISETP.LT.AND P1, PT, R24, 0x10, !P1 ;  /* 0x000000101800780c */ /* 0x000fe20004f21270 */
[----:B---3--:R-:W-:Y:S02]  /*15b0*/  FMUL R5, R2, R5 ;  /* 0x0000000502057220 */ /* 0x008fe40000400000 */
[----:B------:R-:W-:-:S03]  /*15c0*/  FMUL R9, R11, R11 ;  /* 0x0000000b0b097220 */ /* 0x000fc60000400000 */
[----:B------:R-:W-:Y:S01]  /*15d0*/  FSEL R5, R5, RZ, P2 ;  /* 0x000000ff05057208 */ /* 0x000fe20001000000 */
[----:B--2---:R-:W-:Y:S01]  /*15e0*/  FADD R0, R7, R0 ;  /* 0x0000000007007221 */ /* 0x004fe20000000000 */
[----:B------:R-:W-:Y:S01]  /*15f0*/  FMUL R9, R4, R9 ;  /* 0x0000000904097220 */ /* 0x000fe20000400000 */
[----:B------:R-:W1:Y:S02]  /*1600*/  LDC.64 R6, c[0x0][0x258] ;  /* 0x00009600ff067b82 */ /* 0x000e640000000a00 */
[----:B------:R-:W-:Y:S01]  /*1610*/  FFMA R11, R11, R5, R14 ;  /* 0x000000050b0b7223 */ /* 0x000fe2000000000e */
[----:B------:R-:W-:Y:S01]  /*1620*/  FFMA R9, R5, R9, R0 ;  /* 0x0000000905097223 */ /* 0x000fe20000000000 */
[----:B------:R2:W-:Y:S04]  /*1630*/  @P1 STS [R12+UR4+0x80], R3 ;  /* 0x000080030c001988 */ /* 0x0005e80008000804 */
[----:B------:R-:W-:Y:S01]  /*1640*/  @P1 STS [R12+UR4], R11 ;  /* 0x0000000b0c001988 */ /* 0x000fe20008000804 */
[----:B------:R-:W3:Y:S03]  /*1650*/  LDC.64 R14, c[0x0][0x250] ;  /* 0x00009400ff0e7b82 */ /* 0x000ee60000000a00 */
[----:B------:R4:W-:Y:S05]  /*1660*/  @P1 STS [R12+UR4+0x40], R9 ;  /* 0x000040090c001988 */ /* 0x0009ea0008000804 */
[----:B------:R-:W-:Y:S08]  /*1670*/  BAR.SYNC.DEFER_BLOCKING 0x0 ;  /* 0x0000000000007b1d */ /* 0x000ff00000010000 */
[----:B------:R-:W5:Y:S01]  /*1680*/  LDC.64 R4, c[0x0][0x260] ;  /* 0x00009800ff047b82 */ /* 0x000f620000000a00 */
[----:B------:R-:W-:-:S07]  /*1690*/  ISETP.EQ.AND P0, PT, R8, RZ, !P0 ;  /* 0x000000ff0800720c */ /* 0x000fce0004702270 */
[----:B--2---:R-:W2:Y:S01]  /*16a0*/  LDC.64 R2, c[0x0][0x268] ;  /* 0x00009a00ff027b82 */ /* 0x004ea20000000a00 */
[----:B------:R-:W5:Y:S04]  /*16b0*/  LDS R23, [UR4+0x40] ;  /* 0x00004004ff177984 */ /* 0x000f680008000800 */
[----:B------:R-:W2:Y:S01]  /*16c0*/  LDS R17, [UR4] ;  /* 0x00000004ff117984 */ /* 0x000ea20008000800 */
[----:B----4-:R-:W-:-:S04]  /*16d0*/  IMAD.WIDE R8, R10, 0x4, R18 ;  /* 0x000000040a087825 */ /* 0x010fc800078e0212 */
[----:B0-----:R-:W-:-:S04]  /*16e0*/  IMAD.WIDE R12, R10, 0x4, R20 ;  /* 0x000000040a0c7825 */ /* 0x001fc800078e0214 */
[----:B---3--:R-:W-:-:S04]  /*16f0*/  IMAD.WIDE R14, R10, 0x4, R14 ;  /* 0x000000040a0e7825 */ /* 0x008fc800078e020e */
[----:B-1----:R-:W-:-:S04]  /*1700*/  IMAD.WIDE R6, R10, 0x4, R6 ;  /* 0x000000040a067825 */ /* 0x002fc800078e0206 */
[----:B-----5:R-:W-:-:S04]  /*1710*/  IMAD.WIDE R4, R10, 0x4, R4 ;  /* 0x000000040a047825 */ /* 0x020fc800078e0204 */
[----:B------:R-:W-:-:S04]  /*1720*/  FFMA R16, R23, R16, 9.9999997473787516356e-06 ;  /* 0x3727c5ac17107423 */ /* 0x000fc80000000010 */
[----:B------:R-:W0:Y:S01]  /*1730*/  MUFU.RSQ R11, R16 ;  /* 0x00000010000b7308 */ /* 0x000e220000001400 */
[----:B--2---:R1:W-:Y:S04]  /*1740*/  @P0 STG.E desc[UR6][R8.64], R17 ;  /* 0x0000001108000986 */ /* 0x0043e8000c101906 */
[----:B------:R1:W-:Y:S04]  /*1750*/  @P0 STG.E desc[UR6][R12.64], R23 ;  /* 0x000000170c000986 */ /* 0x0003e8000c101906 */
[----:B------:R1:W-:Y:S04]  /*1760*/  @P0 STG.E desc[UR6][R14.64], R17 ;  /* 0x000000110e000986 */ /* 0x0003e8000c101906 */
[----:B------:R1:W-:Y:S01]  /*1770*/  @P0 STG.E desc[UR6][R6.64], R23 ;  /* 0x0000001706000986 */ /* 0x0003e2000c101906 */
[----:B------:R-:W-:-:S03]  /*1780*/  IMAD.WIDE R2, R10, 0x4, R2 ;  /* 0x000000040a027825 */ /* 0x000fc600078e0202 */
[----:B0-----:R1:W-:Y:S01]  /*1790*/  @P0 STG.E desc[UR6][R4.64], R11 ;  /* 0x0000000b04000986 */ /* 0x0013e2000c101906 */
[----:B------:R-:W-:Y:S05]  /*17a0*/  @!P0 EXIT ;  /* 0x000000000000894d */ /* 0x000fea0003800000 */
[----:B------:R-:W-:Y:S01]  /*17b0*/  STG.E desc[UR6][R2.64], R11 ;  /* 0x0000000b02007986 */ /* 0x000fe2000c101906 */
[----:B------:R-:W-:Y:S05]  /*17c0*/  EXIT ;  /* 0x000000000000794d */ /* 0x000fea0003800000 */
.L_x_0:
[----:B------:R-:W-:-:S00]  /*17d0*/  BRA `(.L_x_0) ;  /* 0xfffffffc00fc7947 */ /* 0x000fc0000383ffff */
[----:B------:R-:W-:-:S00]  /*17e0*/  NOP ;  /* 0x0000000000007918 */ /* 0x000fc00000000000 */
        /* <DEDUP_REMOVED lines=9> */
.L_x_1:


//--------------------- .nv.global.init           --------------------------
	.section	.nv.global.init,"aw",@progbits
.nv.global.init:
	.type		_$_str,@object
	.size		_$_str,(.L_0 - _$_str)
_$_str:
        /*0000*/ 	.byte	0x5f, 0x5f, 0x43, 0x55, 0x44, 0x41, 0x5f, 0x46, 0x54, 0x5a, 0x00
.L_0:


//--------------------- .nv.shared.triton_red_fused_native_group_norm_relu_1 --------------------------
	.section	.nv.shared.triton_red_fused_native_group_norm_relu_1,"aw",@nobits
	.sectionflags	@""
	.align	16
	.zero		1024


//--------------------- .nv.constant0.triton_red_fused_native_group_norm_relu_1 --------------------------
	.section	.nv.constant0.triton_red_fused_native_group_norm_relu_1,"a",@progbits
	.sectionflags	@""
	.align	4
.nv.constant0.triton_red_fused_native_group_norm_relu_1:
	.zero		632
